//
// Generated by NVIDIA NVVM Compiler
//
// Compiler Build ID: CL-36424714
// Cuda compilation tools, release 13.0, V13.0.88
// Based on NVVM 20.0.0
//

.version 9.0
.target sm_100
.address_size 64

	// .globl	_Z7kernel3PfS_i
// _ZZ7kernel3PfS_iE6s_data has been demoted

.visible .entry _Z7kernel3PfS_i(
	.param .u64 .ptr .align 1 _Z7kernel3PfS_i_param_0,
	.param .u64 .ptr .align 1 _Z7kernel3PfS_i_param_1,
	.param .u32 _Z7kernel3PfS_i_param_2
)
{
	.reg .pred 	%p<8>;
	.reg .b32 	%r<15>;
	.reg .b32 	%f<6>;
	.reg .b64 	%rd<9>;
	// demoted variable
	.shared .align 4 .b8 _ZZ7kernel3PfS_iE6s_data[512];
	ld.param.u64 	%rd1, [_Z7kernel3PfS_i_param_0];
	ld.param.u64 	%rd2, [_Z7kernel3PfS_i_param_1];
	ld.param.u32 	%r8, [_Z7kernel3PfS_i_param_2];
	mov.u32 	%r1, %tid.x;
	mov.u32 	%r2, %ctaid.x;
	mov.u32 	%r14, %ntid.x;
	mad.lo.s32 	%r4, %r2, %r14, %r1;
	setp.ge.u32 	%p1, %r4, %r8;
	shl.b32 	%r9, %r1, 2;
	mov.u32 	%r10, _ZZ7kernel3PfS_iE6s_data;
	add.s32 	%r5, %r10, %r9;
	@%p1 bra 	$L__BB0_2;
	cvta.to.global.u64 	%rd3, %rd1;
	mul.wide.u32 	%rd4, %r4, 4;
	add.s64 	%rd5, %rd3, %rd4;
	ld.global.f32 	%f1, [%rd5];
	st.shared.f32 	[%r5], %f1;
$L__BB0_2:
	bar.sync 	0;
	setp.lt.u32 	%p2, %r14, 2;
	@%p2 bra 	$L__BB0_6;
$L__BB0_3:
	shr.u32 	%r7, %r14, 1;
	setp.ge.u32 	%p3, %r1, %r7;
	add.s32 	%r11, %r7, %r4;
	setp.ge.u32 	%p4, %r11, %r8;
	or.pred  	%p5, %p3, %p4;
	@%p5 bra 	$L__BB0_5;
	shl.b32 	%r12, %r7, 2;
	add.s32 	%r13, %r5, %r12;
	ld.shared.f32 	%f2, [%r13];
	ld.shared.f32 	%f3, [%r5];
	add.f32 	%f4, %f2, %f3;
	st.shared.f32 	[%r5], %f4;
$L__BB0_5:
	bar.sync 	0;
	setp.gt.u32 	%p6, %r14, 3;
	mov.u32 	%r14, %r7;
	@%p6 bra 	$L__BB0_3;
$L__BB0_6:
	setp.ne.s32 	%p7, %r1, 0;
	@%p7 bra 	$L__BB0_8;
	ld.shared.f32 	%f5, [_ZZ7kernel3PfS_iE6s_data];
	cvta.to.global.u64 	%rd6, %rd2;
	mul.wide.u32 	%rd7, %r2, 4;
	add.s64 	%rd8, %rd6, %rd7;
	st.global.f32 	[%rd8], %f5;
$L__BB0_8:
	ret;

}


// ===== COMPILED SASS (sm_100) =====

	.target	sm_100

	.elftype	@"ET_EXEC"


//--------------------- .note.nv.tkinfo           --------------------------
	.section	.note.nv.tkinfo,"",@"SHT_NOTE"
	.sectionflags	@"SHF_NOTE_NV_TKINFO"
	.tkinfo
        /*0018*/ 	.word	0x00000002
        /*0030*/ 	.string	""
        /*0030*/ 	.string	"ptxas"
        /*0030*/ 	.string	"Cuda compilation tools, release 13.0, V13.0.88"
        /*0030*/ 	.string	"Build cuda_13.0.r13.0/compiler.36424714_0"
        /*0030*/ 	.string	"-arch sm_100 -m 64 "



//--------------------- .note.nv.cuinfo           --------------------------
	.section	.note.nv.cuinfo,"",@"SHT_NOTE"
	.sectionflags	@"SHF_NOTE_NV_CUINFO"
        /*0018*/ 	.short	0x0002
        /*001a*/ 	.short	0x0064
        /*001c*/ 	.short	0x0082
	.zero		2


//--------------------- .nv.info                  --------------------------
	.section	.nv.info,"",@"SHT_CUDA_INFO"
	.align	4


	//----- nvinfo : EIATTR_REGCOUNT
	.align		4
        /*0000*/ 	.byte	0x04, 0x2f
        /*0002*/ 	.short	(.L_1 - .L_0)
	.align		4
.L_0:
        /*0004*/ 	.word	index@(_Z7kernel3PfS_i)
        /*0008*/ 	.word	0x0000000c


	//----- nvinfo : EIATTR_FRAME_SIZE
	.align		4
.L_1:
        /*000c*/ 	.byte	0x04, 0x11
        /*000e*/ 	.short	(.L_3 - .L_2)
	.align		4
.L_2:
        /*0010*/ 	.word	index@(_Z7kernel3PfS_i)
        /*0014*/ 	.word	0x00000000


	//----- nvinfo : EIATTR_MIN_STACK_SIZE
	.align		4
.L_3:
        /*0018*/ 	.byte	0x04, 0x12
        /*001a*/ 	.short	(.L_5 - .L_4)
	.align		4
.L_4:
        /*001c*/ 	.word	index@(_Z7kernel3PfS_i)
        /*0020*/ 	.word	0x00000000
.L_5:


//--------------------- .nv.compat                --------------------------
	.section	.nv.compat,"",@"SHT_CUDA_COMPAT_INFO"
	.align	4
        /*0000*/ 	.byte	0x02, 0x09, 0x00, 0x00, 0x02, 0x02, 0x01, 0x00, 0x02, 0x05, 0x05, 0x00, 0x03, 0x07, 0x01, 0x01
        /*0010*/ 	.byte	0x02, 0x03, 0x00, 0x00, 0x02, 0x06, 0x01, 0x00, 0x04, 0x0b, 0x08, 0x00, 0x09, 0x00, 0x00, 0x00
        /*0020*/ 	.byte	0x00, 0x00, 0x00, 0x00


//--------------------- .nv.info._Z7kernel3PfS_i  --------------------------
	.section	.nv.info._Z7kernel3PfS_i,"",@"SHT_CUDA_INFO"
	.sectionflags	@""
	.align	4


	//----- nvinfo : EIATTR_CUDA_API_VERSION
	.align		4
        /*0000*/ 	.byte	0x04, 0x37
        /*0002*/ 	.short	(.L_7 - .L_6)
.L_6:
        /*0004*/ 	.word	0x00000082


	//----- nvinfo : EIATTR_KPARAM_INFO
	.align		4
.L_7:
        /*0008*/ 	.byte	0x04, 0x17
        /*000a*/ 	.short	(.L_9 - .L_8)
.L_8:
        /*000c*/ 	.word	0x00000000
        /*0010*/ 	.short	0x0002
        /*0012*/ 	.short	0x0010
        /*0014*/ 	.byte	0x00, 0xf0, 0x11, 0x00


	//----- nvinfo : EIATTR_KPARAM_INFO
	.align		4
.L_9:
        /*0018*/ 	.byte	0x04, 0x17
        /*001a*/ 	.short	(.L_11 - .L_10)
.L_10:
        /*001c*/ 	.word	0x00000000
        /*0020*/ 	.short	0x0001
        /*0022*/ 	.short	0x0008
        /*0024*/ 	.byte	0x00, 0xf5, 0x21, 0x00


	//----- nvinfo : EIATTR_KPARAM_INFO
	.align		4
.L_11:
        /*0028*/ 	.byte	0x04, 0x17
        /*002a*/ 	.short	(.L_13 - .L_12)
.L_12:
        /*002c*/ 	.word	0x00000000
        /*0030*/ 	.short	0x0000
        /*0032*/ 	.short	0x0000
        /*0034*/ 	.byte	0x00, 0xf5, 0x21, 0x00


	//----- nvinfo : EIATTR_SPARSE_MMA_MASK
	.align		4
.L_13:
        /*0038*/ 	.byte	0x03, 0x50
        /*003a*/ 	.short	0x0000


	//----- nvinfo : EIATTR_MAXREG_COUNT
	.align		4
        /*003c*/ 	.byte	0x03, 0x1b
        /*003e*/ 	.short	0x00ff


	//----- nvinfo : EIATTR_NUM_BARRIERS
	.align		4
        /*0040*/ 	.byte	0x02, 0x4c
        /*0042*/ 	.byte	0x01
	.zero		1


	//----- nvinfo : EIATTR_MERCURY_ISA_VERSION
	.align		4
        /*0044*/ 	.byte	0x03, 0x5f
        /*0046*/ 	.short	0x0101


	//----- nvinfo : EIATTR_VRC_CTA_INIT_COUNT
	.align		4
        /*0048*/ 	.byte	0x02, 0x4a
	.zero		1
	.zero		1


	//----- nvinfo : EIATTR_EXIT_INSTR_OFFSETS
	.align		4
        /*004c*/ 	.byte	0x04, 0x1c
        /*004e*/ 	.short	(.L_15 - .L_14)


	//   ....[0]....
.L_14:
        /*0050*/ 	.word	0x00000240


	//   ....[1]....
        /*0054*/ 	.word	0x000002c0


	//----- nvinfo : EIATTR_CBANK_PARAM_SIZE
	.align		4
.L_15:
        /*0058*/ 	.byte	0x03, 0x19
        /*005a*/ 	.short	0x0014


	//----- nvinfo : EIATTR_PARAM_CBANK
	.align		4
        /*005c*/ 	.byte	0x04, 0x0a
        /*005e*/ 	.short	(.L_17 - .L_16)
	.align		4
.L_16:
        /*0060*/ 	.word	index@(.nv.constant0._Z7kernel3PfS_i)
        /*0064*/ 	.short	0x0380
        /*0066*/ 	.short	0x0014


	//----- nvinfo : EIATTR_SW_WAR
	.align		4
.L_17:
        /*0068*/ 	.byte	0x04, 0x36
        /*006a*/ 	.short	(.L_19 - .L_18)
.L_18:
        /*006c*/ 	.word	0x00000008
.L_19:


//--------------------- .nv.callgraph             --------------------------
	.section	.nv.callgraph,"",@"SHT_CUDA_CALLGRAPH"
	.align	4
	.sectionentsize	8
	.align		4
        /*0000*/ 	.word	0x00000000
	.align		4
        /*0004*/ 	.word	0xffffffff
	.align		4
        /*0008*/ 	.word	0x00000000
	.align		4
        /*000c*/ 	.word	0xfffffffe
	.align		4
        /*0010*/ 	.word	0x00000000
	.align		4
        /*0014*/ 	.word	0xfffffffd
	.align		4
        /*0018*/ 	.word	0x00000000
	.align		4
        /*001c*/ 	.word	0xfffffffc


//--------------------- .text._Z7kernel3PfS_i     --------------------------
	.section	.text._Z7kernel3PfS_i,"ax",@progbits
	.align	128
        .global         _Z7kernel3PfS_i
        .type           _Z7kernel3PfS_i,@function
        .size           _Z7kernel3PfS_i,(.L_x_3 - _Z7kernel3PfS_i)
        .other          _Z7kernel3PfS_i,@"STO_CUDA_ENTRY STV_DEFAULT"
_Z7kernel3PfS_i:
.text._Z7kernel3PfS_i:
[----:B------:R-:W-:Y:S01]  /*0000*/  LDC R1, c[0x0][0x37c] ;  /* 0x0000df00ff017b82 */ /* 0x000fe20000000800 */
[----:B------:R-:W0:Y:S01]  /*0010*/  S2R R6, SR_TID.X ;  /* 0x0000000000067919 */ /* 0x000e220000002100 */
[----:B------:R-:W0:Y:S01]  /*0020*/  LDCU UR8, c[0x0][0x360] ;  /* 0x00006c00ff0877ac */ /* 0x000e220008000800 */
[----:B------:R-:W0:Y:S01]  /*0030*/  S2R R7, SR_CTAID.X ;  /* 0x0000000000077919 */ /* 0x000e220000002500 */
[----:B------:R-:W1:Y:S01]  /*0040*/  LDCU UR4, c[0x0][0x390] ;  /* 0x00007200ff0477ac */ /* 0x000e620008000800 */
[----:B------:R-:W2:Y:S01]  /*0050*/  LDCU.64 UR6, c[0x0][0x358] ;  /* 0x00006b00ff0677ac */ /* 0x000ea20008000a00 */
[----:B0-----:R-:W-:-:S05]  /*0060*/  IMAD R5, R7, UR8, R6 ;  /* 0x0000000807057c24 */ /* 0x001fca000f8e0206 */
[----:B-1----:R-:W-:-:S13]  /*0070*/  ISETP.GE.U32.AND P0, PT, R5, UR4, PT ;  /* 0x0000000405007c0c */ /* 0x002fda000bf06070 */
[----:B------:R-:W0:Y:S02]  /*0080*/  @!P0 LDC.64 R2, c[0x0][0x380] ;  /* 0x0000e000ff028b82 */ /* 0x000e240000000a00 */
[----:B0-----:R-:W-:-:S06]  /*0090*/  @!P0 IMAD.WIDE.U32 R2, R5, 0x4, R2 ;  /* 0x0000000405028825 */ /* 0x001fcc00078e0002 */
[----:B--2---:R-:W2:Y:S01]  /*00a0*/  @!P0 LDG.E R3, desc[UR6][R2.64] ;  /* 0x0000000602038981 */ /* 0x004ea2000c1e1900 */
[----:B------:R-:W0:Y:S01]  /*00b0*/  S2UR UR5, SR_CgaCtaId ;  /* 0x00000000000579c3 */ /* 0x000e220000008800 */
[----:B------:R-:W-:Y:S01]  /*00c0*/  IMAD.U32 R4, RZ, RZ, UR8 ;  /* 0x00000008ff047e24 */ /* 0x000fe2000f8e00ff */
[----:B------:R-:W-:Y:S01]  /*00d0*/  UMOV UR4, 0x400 ;  /* 0x0000040000047882 */ /* 0x000fe20000000000 */
[----:B------:R-:W-:-:S03]  /*00e0*/  ISETP.NE.AND P1, PT, R6, RZ, PT ;  /* 0x000000ff0600720c */ /* 0x000fc60003f25270 */
[----:B------:R-:W-:Y:S01]  /*00f0*/  ISETP.GE.U32.AND P2, PT, R4, 0x2, PT ;  /* 0x000000020400780c */ /* 0x000fe20003f46070 */
[----:B0-----:R-:W-:-:S06]  /*0100*/  ULEA UR4, UR5, UR4, 0x18 ;  /* 0x0000000405047291 */ /* 0x001fcc000f8ec0ff */
[----:B------:R-:W-:-:S05]  /*0110*/  LEA R0, R6, UR4, 0x2 ;  /* 0x0000000406007c11 */ /* 0x000fca000f8e10ff */
[----:B--2---:R0:W-:Y:S01]  /*0120*/  @!P0 STS [R0], R3 ;  /* 0x0000000300008388 */ /* 0x0041e20000000800 */
[----:B------:R-:W-:Y:S06]  /*0130*/  BAR.SYNC.DEFER_BLOCKING 0x0 ;  /* 0x0000000000007b1d */ /* 0x000fec0000010000 */
[----:B------:R-:W-:Y:S05]  /*0140*/  @!P2 BRA `(.L_x_0) ;  /* 0x00000000003ca947 */ /* 0x000fea0003800000 */
[----:B------:R-:W1:Y:S01]  /*0150*/  LDCU UR4, c[0x0][0x390] ;  /* 0x00007200ff0477ac */ /* 0x000e620008000800 */
[----:B------:R-:W-:Y:S01]  /*0160*/  NOP ;  /* 0x0000000000007918 */ /* 0x000fe20000000000 */
.L_x_1:
[----:B------:R-:W-:-:S05]  /*0170*/  SHF.R.U32.HI R9, RZ, 0x1, R4 ;  /* 0x00000001ff097819 */ /* 0x000fca0000011604 */
[----:B------:R-:W-:-:S05]  /*0180*/  IMAD.IADD R2, R5, 0x1, R9 ;  /* 0x0000000105027824 */ /* 0x000fca00078e0209 */
[----:B-1----:R-:W-:-:S04]  /*0190*/  ISETP.GE.U32.AND P0, PT, R2, UR4, PT ;  /* 0x0000000402007c0c */ /* 0x002fc8000bf06070 */
[----:B------:R-:W-:-:S13]  /*01a0*/  ISETP.GE.U32.OR P0, PT, R6, R9, P0 ;  /* 0x000000090600720c */ /* 0x000fda0000706470 */
[----:B------:R-:W-:Y:S01]  /*01b0*/  @!P0 IMAD R2, R9, 0x4, R0 ;  /* 0x0000000409028824 */ /* 0x000fe200078e0200 */
[----:B0-----:R-:W-:Y:S05]  /*01c0*/  @!P0 LDS R3, [R0] ;  /* 0x0000000000038984 */ /* 0x001fea0000000800 */
[----:B------:R-:W0:Y:S02]  /*01d0*/  @!P0 LDS R2, [R2] ;  /* 0x0000000002028984 */ /* 0x000e240000000800 */
[----:B0-----:R-:W-:-:S05]  /*01e0*/  @!P0 FADD R3, R2, R3 ;  /* 0x0000000302038221 */ /* 0x001fca0000000000 */
[----:B------:R2:W-:Y:S01]  /*01f0*/  @!P0 STS [R0], R3 ;  /* 0x0000000300008388 */ /* 0x0005e20000000800 */
[----:B------:R-:W-:Y:S01]  /*0200*/  BAR.SYNC.DEFER_BLOCKING 0x0 ;  /* 0x0000000000007b1d */ /* 0x000fe20000010000 */
[----:B------:R-:W-:Y:S01]  /*0210*/  ISETP.GT.U32.AND P0, PT, R4, 0x3, PT ;  /* 0x000000030400780c */ /* 0x000fe20003f04070 */
[----:B------:R-:W-:-:S12]  /*0220*/  IMAD.MOV.U32 R4, RZ, RZ, R9 ;  /* 0x000000ffff047224 */ /* 0x000fd800078e0009 */
[----:B--2---:R-:W-:Y:S05]  /*0230*/  @P0 BRA `(.L_x_1) ;  /* 0xfffffffc00cc0947 */ /* 0x004fea000383ffff */
.L_x_0:
[----:B------:R-:W-:Y:S05]  /*0240*/  @P1 EXIT ;  /* 0x000000000000194d */ /* 0x000fea0003800000 */
[----:B------:R-:W1:Y:S01]  /*0250*/  S2UR UR5, SR_CgaCtaId ;  /* 0x00000000000579c3 */ /* 0x000e620000008800 */
[----:B------:R-:W-:-:S07]  /*0260*/  UMOV UR4, 0x400 ;  /* 0x0000040000047882 */ /* 0x000fce0000000000 */
[----:B0-----:R-:W0:Y:S01]  /*0270*/  LDC.64 R2, c[0x0][0x388] ;  /* 0x0000e200ff027b82 */ /* 0x001e220000000a00 */
[----:B-1----:R-:W-:Y:S01]  /*0280*/  ULEA UR4, UR5, UR4, 0x18 ;  /* 0x0000000405047291 */ /* 0x002fe2000f8ec0ff */
[----:B0-----:R-:W-:-:S08]  /*0290*/  IMAD.WIDE.U32 R2, R7, 0x4, R2 ;  /* 0x0000000407027825 */ /* 0x001fd000078e0002 */
[----:B------:R-:W0:Y:S04]  /*02a0*/  LDS R5, [UR4] ;  /* 0x00000004ff057984 */ /* 0x000e280008000800 */
[----:B0-----:R-:W-:Y:S01]  /*02b0*/  STG.E desc[UR6][R2.64], R5 ;  /* 0x0000000502007986 */ /* 0x001fe2000c101906 */
[----:B------:R-:W-:Y:S05]  /*02c0*/  EXIT ;  /* 0x000000000000794d */ /* 0x000fea0003800000 */
.L_x_2:
[----:B------:R-:W-:-:S00]  /*02d0*/  BRA `(.L_x_2) ;  /* 0xfffffffc00fc7947 */ /* 0x000fc0000383ffff */
[----:B------:R-:W-:-:S00]  /*02e0*/  NOP ;  /* 0x0000000000007918 */ /* 0x000fc00000000000 */
        /* <DEDUP_REMOVED lines=9> */
.L_x_3:


//--------------------- .nv.shared._Z7kernel3PfS_i --------------------------
	.section	.nv.shared._Z7kernel3PfS_i,"aw",@nobits
	.sectionflags	@""
	.align	4
.nv.shared._Z7kernel3PfS_i:
	.zero		1536


//--------------------- .nv.shared.reserved.0     --------------------------
	.section	.nv.shared.reserved.0,"aw",@nobits
	.weak		__nv_reservedSMEM_offset_0_alias
	.size		__nv_reservedSMEM_offset_0_alias, 0, 64
	.other		__nv_reservedSMEM_offset_0_alias,@"STO_CUDA_RESERVED_SHARED STV_DEFAULT"
__nv_reservedSMEM_offset_0_alias:
	.zero		0
	.zero		64


//--------------------- .nv.constant0._Z7kernel3PfS_i --------------------------
	.section	.nv.constant0._Z7kernel3PfS_i,"a",@progbits
	.sectionflags	@""
	.align	4
.nv.constant0._Z7kernel3PfS_i:
	.zero		916


//--------------------- SYMBOLS --------------------------

	.type		.nv.reservedSmem.offset0,@object
	.size		.nv.reservedSmem.offset0,0x4
	.type		.nv.reservedSmem.cap,@object
	.size		.nv.reservedSmem.cap,0x4
